	.headerflags	@"EF_CUDA_TEXMODE_UNIFIED EF_CUDA_64BIT_ADDRESS EF_CUDA_ACCELERATORS EF_CUDA_SM90 EF_CUDA_VIRTUAL_SM(EF_CUDA_SM90)"
	.elftype	@"ET_EXEC"


//--------------------- .nv.info                  --------------------------
	.section	.nv.info,"",@"SHT_CUDA_INFO"
	.align	4


	//----- nvinfo : EIATTR_REGCOUNT
	.align		4
        /*0000*/ 	.byte	0x04, 0x2f
        /*0002*/ 	.short	(.L_3 - .L_2)
	.align		4
.L_2:
        /*0004*/ 	.word	index@(triton_poi_fused__native_batch_norm_legit_no_training_add_div_hardtanh_mul_40)
        /*0008*/ 	.word	0x00000012


	//----- nvinfo : EIATTR_MIN_STACK_SIZE
	.align		4
.L_3:
        /*000c*/ 	.byte	0x04, 0x12
        /*000e*/ 	.short	(.L_5 - .L_4)
	.align		4
.L_4:
        /*0010*/ 	.word	index@(triton_poi_fused__native_batch_norm_legit_no_training_add_div_hardtanh_mul_40)
        /*0014*/ 	.word	0x00000000


	//----- nvinfo : EIATTR_FRAME_SIZE
	.align		4
.L_5:
        /*0018*/ 	.byte	0x04, 0x11
        /*001a*/ 	.short	(.L_7 - .L_6)
	.align		4
.L_6:
        /*001c*/ 	.word	index@(triton_poi_fused__native_batch_norm_legit_no_training_add_div_hardtanh_mul_40)
        /*0020*/ 	.word	0x00000000


	//----- nvinfo : EIATTR_MIN_STACK_SIZE
	.align		4
.L_7:
        /*0024*/ 	.byte	0x04, 0x12
        /*0026*/ 	.short	(.L_9 - .L_8)
	.align		4
.L_8:
        /*0028*/ 	.word	index@(triton_poi_fused__native_batch_norm_legit_no_training_add_div_hardtanh_mul_40)
        /*002c*/ 	.word	0x00000000
.L_9:


//--------------------- .nv.info.triton_poi_fused__native_batch_norm_legit_no_training_add_div_hardtanh_mul_40 --------------------------
	.section	.nv.info.triton_poi_fused__native_batch_norm_legit_no_training_add_div_hardtanh_mul_40,"",@"SHT_CUDA_INFO"
	.sectionflags	@""
	.align	4


	//----- nvinfo : EIATTR_CUDA_API_VERSION
	.align		4
        /*0000*/ 	.byte	0x04, 0x37
        /*0002*/ 	.short	(.L_11 - .L_10)
.L_10:
        /*0004*/ 	.word	0x0000007c


	//----- nvinfo : EIATTR_KPARAM_INFO
	.align		4
.L_11:
        /*0008*/ 	.byte	0x04, 0x17
        /*000a*/ 	.short	(.L_13 - .L_12)
.L_12:
        /*000c*/ 	.word	0x00000000
        /*0010*/ 	.short	0x0006
        /*0012*/ 	.short	0x0030
        /*0014*/ 	.byte	0x00, 0xf0, 0x11, 0x00


	//----- nvinfo : EIATTR_KPARAM_INFO
	.align		4
.L_13:
        /*0018*/ 	.byte	0x04, 0x17
        /*001a*/ 	.short	(.L_15 - .L_14)
.L_14:
        /*001c*/ 	.word	0x00000000
        /*0020*/ 	.short	0x0005
        /*0022*/ 	.short	0x0028
        /*0024*/ 	.byte	0x00, 0xf4, 0x21, 0x00


	//----- nvinfo : EIATTR_KPARAM_INFO
	.align		4
.L_15:
        /*0028*/ 	.byte	0x04, 0x17
        /*002a*/ 	.short	(.L_17 - .L_16)
.L_16:
        /*002c*/ 	.word	0x00000000
        /*0030*/ 	.short	0x0004
        /*0032*/ 	.short	0x0020
        /*0034*/ 	.byte	0x00, 0xf4, 0x21, 0x00


	//----- nvinfo : EIATTR_KPARAM_INFO
	.align		4
.L_17:
        /*0038*/ 	.byte	0x04, 0x17
        /*003a*/ 	.short	(.L_19 - .L_18)
.L_18:
        /*003c*/ 	.word	0x00000000
        /*0040*/ 	.short	0x0003
        /*0042*/ 	.short	0x0018
        /*0044*/ 	.byte	0x00, 0xf4, 0x21, 0x00


	//----- nvinfo : EIATTR_KPARAM_INFO
	.align		4
.L_19:
        /*0048*/ 	.byte	0x04, 0x17
        /*004a*/ 	.short	(.L_21 - .L_20)
.L_20:
        /*004c*/ 	.word	0x00000000
        /*0050*/ 	.short	0x0002
        /*0052*/ 	.short	0x0010
        /*0054*/ 	.byte	0x00, 0xf4, 0x21, 0x00


	//----- nvinfo : EIATTR_KPARAM_INFO
	.align		4
.L_21:
        /*0058*/ 	.byte	0x04, 0x17
        /*005a*/ 	.short	(.L_23 - .L_22)
.L_22:
        /*005c*/ 	.word	0x00000000
        /*0060*/ 	.short	0x0001
        /*0062*/ 	.short	0x0008
        /*0064*/ 	.byte	0x00, 0xf4, 0x21, 0x00


	//----- nvinfo : EIATTR_KPARAM_INFO
	.align		4
.L_23:
        /*0068*/ 	.byte	0x04, 0x17
        /*006a*/ 	.short	(.L_25 - .L_24)
.L_24:
        /*006c*/ 	.word	0x00000000
        /*0070*/ 	.short	0x0000
        /*0072*/ 	.short	0x0000
        /*0074*/ 	.byte	0x00, 0xf4, 0x21, 0x00


	//----- nvinfo : EIATTR_SPARSE_MMA_MASK
	.align		4
.L_25:
        /*0078*/ 	.byte	0x03, 0x50
        /*007a*/ 	.short	0x0000


	//----- nvinfo : EIATTR_MAXREG_COUNT
	.align		4
        /*007c*/ 	.byte	0x03, 0x1b
        /*007e*/ 	.short	0x00ff


	//----- nvinfo : EIATTR_EXIT_INSTR_OFFSETS
	.align		4
        /*0080*/ 	.byte	0x04, 0x1c
        /*0082*/ 	.short	(.L_27 - .L_26)


	//   ....[0]....
.L_26:
        /*0084*/ 	.word	0x00000350


	//   ....[1]....
        /*0088*/ 	.word	0x00000370


	//----- nvinfo : EIATTR_REQNTID
	.align		4
.L_27:
        /*008c*/ 	.byte	0x04, 0x10
        /*008e*/ 	.short	(.L_29 - .L_28)
.L_28:
        /*0090*/ 	.word	0x00000080
        /*0094*/ 	.word	0x00000001
        /*0098*/ 	.word	0x00000001


	//----- nvinfo : EIATTR_CBANK_PARAM_SIZE
	.align		4
.L_29:
        /*009c*/ 	.byte	0x03, 0x19
        /*009e*/ 	.short	0x0034


	//----- nvinfo : EIATTR_PARAM_CBANK
	.align		4
        /*00a0*/ 	.byte	0x04, 0x0a
        /*00a2*/ 	.short	(.L_31 - .L_30)
	.align		4
.L_30:
        /*00a4*/ 	.word	index@(.nv.constant0.triton_poi_fused__native_batch_norm_legit_no_training_add_div_hardtanh_mul_40)
        /*00a8*/ 	.short	0x0210
        /*00aa*/ 	.short	0x0034


	//----- nvinfo : EIATTR_SW_WAR
	.align		4
.L_31:
        /*00ac*/ 	.byte	0x04, 0x36
        /*00ae*/ 	.short	(.L_33 - .L_32)
.L_32:
        /*00b0*/ 	.word	0x00000008
.L_33:


//--------------------- .nv.callgraph             --------------------------
	.section	.nv.callgraph,"",@"SHT_CUDA_CALLGRAPH"
	.align	4
	.sectionentsize	8
	.align		4
        /*0000*/ 	.word	0x00000000
	.align		4
        /*0004*/ 	.word	0xffffffff
	.align		4
        /*0008*/ 	.word	0x00000000
	.align		4
        /*000c*/ 	.word	0xfffffffe
	.align		4
        /*0010*/ 	.word	0x00000000
	.align		4
        /*0014*/ 	.word	0xfffffffd
	.align		4
        /*0018*/ 	.word	0x00000000
	.align		4
        /*001c*/ 	.word	0xfffffffc


//--------------------- .nv.constant4             --------------------------
	.section	.nv.constant4,"a",@progbits
	.align	8
	.align		8
.nv.constant4:
        /*0000*/ 	.dword	_$_str
	.align		8
        /*0008*/ 	.dword	_$_str_$_2


//--------------------- .text.triton_poi_fused__native_batch_norm_legit_no_training_add_div_hardtanh_mul_40 --------------------------
	.section	.text.triton_poi_fused__native_batch_norm_legit_no_training_add_div_hardtanh_mul_40,"ax",@progbits
	.align	128
        .global         triton_poi_fused__native_batch_norm_legit_no_training_add_div_hardtanh_mul_40
        .type           triton_poi_fused__native_batch_norm_legit_no_training_add_div_hardtanh_mul_40,@function
        .size           triton_poi_fused__native_batch_norm_legit_no_training_add_div_hardtanh_mul_40,(.L_x_1 - triton_poi_fused__native_batch_norm_legit_no_training_add_div_hardtanh_mul_40)
        .other          triton_poi_fused__native_batch_norm_legit_no_training_add_div_hardtanh_mul_40,@"STO_CUDA_ENTRY STV_DEFAULT"
triton_poi_fused__native_batch_norm_legit_no_training_add_div_hardtanh_mul_40:
.text.triton_poi_fused__native_batch_norm_legit_no_training_add_div_hardtanh_mul_40:
[----:B------:R-:W0:Y:S01]  /*0000*/  LDC R1, c[0x0][0x28] ;  /* 0x00000a00ff017b82 */ /* 0x000e220000000800 */
[----:B------:R-:W1:Y:S07]  /*0010*/  S2R R0, SR_TID.X ;  /* 0x0000000000007919 */ /* 0x000e6e0000002100 */
[----:B------:R-:W2:Y:S01]  /*0020*/  LDC.64 R6, c[0x0][0x228] ;  /* 0x00008a00ff067b82 */ /* 0x000ea20000000a00 */
[----:B------:R-:W-:Y:S01]  /*0030*/  CS2R R14, SRZ ;  /* 0x00000000000e7805 */ /* 0x000fe2000001ff00 */
[----:B------:R-:W-:Y:S01]  /*0040*/  ULDC.64 UR4, c[0x0][0x208] ;  /* 0x0000820000047ab9 */ /* 0x000fe20000000a00 */
[----:B------:R-:W3:Y:S05]  /*0050*/  S2R R3, SR_CTAID.X ;  /* 0x0000000000037919 */ /* 0x000eea0000002500 */
[----:B------:R-:W4:Y:S08]  /*0060*/  LDC.64 R4, c[0x0][0x220] ;  /* 0x00008800ff047b82 */ /* 0x000f300000000a00 */
[----:B------:R-:W5:Y:S08]  /*0070*/  LDC.64 R8, c[0x0][0x230] ;  /* 0x00008c00ff087b82 */ /* 0x000f700000000a00 */
[----:B------:R-:W5:Y:S01]  /*0080*/  LDC.64 R10, c[0x0][0x238] ;  /* 0x00008e00ff0a7b82 */ /* 0x000f620000000a00 */
[----:B-1----:R-:W-:-:S04]  /*0090*/  LOP3.LUT R0, R0, 0x7f, RZ, 0xc0, !PT ;  /* 0x0000007f00007812 */ /* 0x002fc800078ec0ff */
[----:B---3--:R-:W-:-:S04]  /*00a0*/  LEA R0, R3, R0, 0x7 ;  /* 0x0000000003007211 */ /* 0x008fc800078e38ff */
[C---:B------:R-:W-:Y:S01]  /*00b0*/  ISETP.GE.AND P0, PT, R0.reuse, 0x4800, PT ;  /* 0x000048000000780c */ /* 0x040fe20003f06270 */
[----:B------:R-:W-:-:S05]  /*00c0*/  IMAD.HI R2, R0, 0x38e38e39, RZ ;  /* 0x38e38e3900027827 */ /* 0x000fca00078e02ff */
[----:B------:R-:W-:-:S04]  /*00d0*/  SHF.R.U32.HI R3, RZ, 0x1f, R2 ;  /* 0x0000001fff037819 */ /* 0x000fc80000011602 */
[----:B------:R-:W-:-:S05]  /*00e0*/  LEA.HI.SX32 R3, R2, R3, 0x1a ;  /* 0x0000000302037211 */ /* 0x000fca00078fd2ff */
[----:B------:R-:W-:Y:S02]  /*00f0*/  IMAD R13, R3, -0x120, R0 ;  /* 0xfffffee0030d7824 */ /* 0x000fe400078e0200 */
[----:B------:R-:W1:Y:S02]  /*0100*/  LDC.64 R2, c[0x0][0x218] ;  /* 0x00008600ff027b82 */ /* 0x000e640000000a00 */
[----:B--2---:R-:W-:-:S05]  /*0110*/  IMAD.WIDE R6, R13, 0x4, R6 ;  /* 0x000000040d067825 */ /* 0x004fca00078e0206 */
[----:B------:R5:W2:Y:S01]  /*0120*/  @!P0 LDG.E.EL R14, desc[UR4][R6.64] ;  /* 0x00000004060e8981 */ /* 0x000aa2000c2e1900 */
[----:B------:R-:W-:Y:S01]  /*0130*/  HFMA2.MMA R12, -RZ, RZ, 0, 0 ;  /* 0x00000000ff0c7435 */ /* 0x000fe200000001ff */
[----:B----4-:R-:W-:-:S05]  /*0140*/  IMAD.WIDE R4, R13, 0x4, R4 ;  /* 0x000000040d047825 */ /* 0x010fca00078e0204 */
[----:B------:R-:W3:Y:S01]  /*0150*/  @!P0 LDG.E.EL R15, desc[UR4][R4.64] ;  /* 0x00000004040f8981 */ /* 0x000ee2000c2e1900 */
[----:B-----5:R-:W-:-:S04]  /*0160*/  IMAD.WIDE R6, R13, 0x4, R8 ;  /* 0x000000040d067825 */ /* 0x020fc800078e0208 */
[----:B-1----:R-:W-:-:S04]  /*0170*/  IMAD.WIDE R2, R0, 0x4, R2 ;  /* 0x0000000400027825 */ /* 0x002fc800078e0202 */
[----:B0-----:R-:W-:Y:S01]  /*0180*/  IMAD.WIDE R8, R13, 0x4, R10 ;  /* 0x000000040d087825 */ /* 0x001fe200078e020a */
[----:B------:R0:W3:Y:S01]  /*0190*/  @!P0 LDG.E R12, desc[UR4][R2.64] ;  /* 0x00000004020c8981 */ /* 0x0000e2000c1e1900 */
[----:B------:R-:W-:-:S06]  /*01a0*/  CS2R R10, SRZ ;  /* 0x00000000000a7805 */ /* 0x000fcc000001ff00 */
[----:B------:R-:W4:Y:S04]  /*01b0*/  @!P0 LDG.E.EL R10, desc[UR4][R6.64] ;  /* 0x00000004060a8981 */ /* 0x000f28000c2e1900 */
[----:B------:R-:W4:Y:S01]  /*01c0*/  @!P0 LDG.E.EL R11, desc[UR4][R8.64] ;  /* 0x00000004080b8981 */ /* 0x000f22000c2e1900 */
[----:B0-----:R-:W-:Y:S01]  /*01d0*/  MOV R2, 0x3e800000 ;  /* 0x3e80000000027802 */ /* 0x001fe20000000f00 */
[----:B--2---:R-:W-:-:S04]  /*01e0*/  FADD R14, R14, 9.9999997473787516356e-06 ;  /* 0x3727c5ac0e0e7421 */ /* 0x004fc80000000000 */
[----:B------:R-:W0:Y:S02]  /*01f0*/  MUFU.SQRT R13, R14 ;  /* 0x0000000e000d7308 */ /* 0x000e240000002000 */
[C---:B0-----:R-:W-:Y:S02]  /*0200*/  FSETP.GT.AND P1, PT, R13.reuse, 8.50705917302346158658e+37, PT ;  /* 0x7e8000000d00780b */ /* 0x041fe40003f24000 */
[----:B------:R-:W-:-:S11]  /*0210*/  FSETP.GEU.AND P2, PT, R13, 1.175494350822287508e-38, PT ;  /* 0x008000000d00780b */ /* 0x000fd60003f4e000 */
[----:B------:R-:W-:-:S04]  /*0220*/  @P1 FMUL R13, R13, 0.25 ;  /* 0x3e8000000d0d1820 */ /* 0x000fc80000400000 */
[----:B------:R-:W-:-:S06]  /*0230*/  @!P2 FMUL R13, R13, 16777216 ;  /* 0x4b8000000d0da820 */ /* 0x000fcc0000400000 */
[----:B------:R-:W0:Y:S01]  /*0240*/  MUFU.RCP R13, R13 ;  /* 0x0000000d000d7308 */ /* 0x000e220000001000 */
[----:B------:R-:W-:Y:S01]  /*0250*/  FSEL R2, R2, 1, P1 ;  /* 0x3f80000002027808 */ /* 0x000fe20000800000 */
[----:B---3--:R-:W-:-:S04]  /*0260*/  FADD R12, -R15, R12 ;  /* 0x0000000c0f0c7221 */ /* 0x008fc80000000100 */
[----:B------:R-:W-:-:S04]  /*0270*/  @!P2 FMUL R2, R2, 16777216 ;  /* 0x4b8000000202a820 */ /* 0x000fc80000400000 */
[----:B0-----:R-:W-:-:S04]  /*0280*/  FMUL R3, R13, R2 ;  /* 0x000000020d037220 */ /* 0x001fc80000400000 */
[----:B------:R-:W-:Y:S02]  /*0290*/  FMUL R12, R12, R3 ;  /* 0x000000030c0c7220 */ /* 0x000fe40000400000 */
[----:B------:R-:W0:Y:S02]  /*02a0*/  LDC.64 R2, c[0x0][0x210] ;  /* 0x00008400ff027b82 */ /* 0x000e240000000a00 */
[----:B----4-:R-:W-:-:S04]  /*02b0*/  FFMA R10, R12, R10, R11 ;  /* 0x0000000a0c0a7223 */ /* 0x010fc8000000000b */
[----:B------:R-:W-:-:S05]  /*02c0*/  FADD R4, R10, 3 ;  /* 0x404000000a047421 */ /* 0x000fca0000000000 */
[----:B------:R-:W-:-:S04]  /*02d0*/  FSETP.GTU.AND P1, PT, R4, RZ, PT ;  /* 0x000000ff0400720b */ /* 0x000fc80003f2c000 */
[----:B------:R-:W-:-:S04]  /*02e0*/  FSEL R4, R4, RZ, P1 ;  /* 0x000000ff04047208 */ /* 0x000fc80000800000 */
[C---:B------:R-:W-:Y:S01]  /*02f0*/  FSETP.GEU.AND P2, PT, R4.reuse, 6, PT ;  /* 0x40c000000400780b */ /* 0x040fe20003f4e000 */
[C---:B------:R-:W-:Y:S01]  /*0300*/  FMUL R5, R4.reuse, 0.16666667163372039795 ;  /* 0x3e2aaaab04057820 */ /* 0x040fe20000400000 */
[----:B------:R-:W-:Y:S01]  /*0310*/  FSETP.NAN.AND P1, PT, R4, R4, PT ;  /* 0x000000040400720b */ /* 0x000fe20003f28000 */
[----:B0-----:R-:W-:-:S10]  /*0320*/  IMAD.WIDE R2, R0, 0x4, R2 ;  /* 0x0000000400027825 */ /* 0x001fd400078e0202 */
[----:B------:R-:W-:-:S05]  /*0330*/  @P2 FSEL R5, R5, 1, P1 ;  /* 0x3f80000005052808 */ /* 0x000fca0000800000 */
[----:B------:R-:W-:Y:S01]  /*0340*/  FMUL R5, R10, R5 ;  /* 0x000000050a057220 */ /* 0x000fe20000400000 */
[----:B------:R-:W-:Y:S06]  /*0350*/  @P0 EXIT ;  /* 0x000000000000094d */ /* 0x000fec0003800000 */
[----:B------:R-:W-:Y:S01]  /*0360*/  STG.E desc[UR4][R2.64], R5 ;  /* 0x0000000502007986 */ /* 0x000fe2000c101904 */
[----:B------:R-:W-:Y:S05]  /*0370*/  EXIT ;  /* 0x000000000000794d */ /* 0x000fea0003800000 */
.L_x_0:
[----:B------:R-:W-:-:S00]  /*0380*/  BRA `(.L_x_0) ;  /* 0xfffffffc00fc7947 */ /* 0x000fc0000383ffff */
[----:B------:R-:W-:-:S00]  /*0390*/  NOP ;  /* 0x0000000000007918 */ /* 0x000fc00000000000 */
        /* <DEDUP_REMOVED lines=14> */
.L_x_1:


//--------------------- .nv.global.init           --------------------------
	.section	.nv.global.init,"aw",@progbits
.nv.global.init:
	.type		_$_str,@object
	.size		_$_str,(_$_str_$_2 - _$_str)
_$_str:
        /*0000*/ 	.byte	0x5f, 0x5f, 0x43, 0x55, 0x44, 0x41, 0x5f, 0x46, 0x54, 0x5a, 0x00
	.type		_$_str_$_2,@object
	.size		_$_str_$_2,(.L_1 - _$_str_$_2)
_$_str_$_2:
        /*000b*/ 	.byte	0x5f, 0x5f, 0x43, 0x55, 0x44, 0x41, 0x5f, 0x50, 0x52, 0x45, 0x43, 0x5f, 0x53, 0x51, 0x52, 0x54
        /*001b*/ 	.byte	0x00
.L_1:


//--------------------- .nv.constant0.triton_poi_fused__native_batch_norm_legit_no_training_add_div_hardtanh_mul_40 --------------------------
	.section	.nv.constant0.triton_poi_fused__native_batch_norm_legit_no_training_add_div_hardtanh_mul_40,"a",@progbits
	.sectionflags	@""
	.align	4
.nv.constant0.triton_poi_fused__native_batch_norm_legit_no_training_add_div_hardtanh_mul_40:
	.zero		580
